//
// Generated by NVIDIA NVVM Compiler
//
// Compiler Build ID: CL-36424714
// Cuda compilation tools, release 13.0, V13.0.88
// Based on NVVM 20.0.0
//

.version 9.0
.target sm_100
.address_size 64

	// .globl	_Z7gpu_addPi

.visible .entry _Z7gpu_addPi(
	.param .u64 .ptr .align 1 _Z7gpu_addPi_param_0
)
{
	.reg .b32 	%r<4>;
	.reg .b64 	%rd<5>;

	ld.param.u64 	%rd1, [_Z7gpu_addPi_param_0];
	cvta.to.global.u64 	%rd2, %rd1;
	mov.u32 	%r1, %tid.x;
	mul.wide.u32 	%rd3, %r1, 4;
	add.s64 	%rd4, %rd2, %rd3;
	ld.global.u32 	%r2, [%rd4];
	add.s32 	%r3, %r2, 100;
	st.global.u32 	[%rd4], %r3;
	ret;

}


// ===== COMPILED SASS (sm_100) =====

	.target	sm_100

	.elftype	@"ET_EXEC"


//--------------------- .note.nv.tkinfo           --------------------------
	.section	.note.nv.tkinfo,"",@"SHT_NOTE"
	.sectionflags	@"SHF_NOTE_NV_TKINFO"
	.tkinfo
        /*0018*/ 	.word	0x00000002
        /*0030*/ 	.string	""
        /*0030*/ 	.string	"ptxas"
        /*0030*/ 	.string	"Cuda compilation tools, release 13.0, V13.0.88"
        /*0030*/ 	.string	"Build cuda_13.0.r13.0/compiler.36424714_0"
        /*0030*/ 	.string	"-arch sm_100 -m 64 "



//--------------------- .note.nv.cuinfo           --------------------------
	.section	.note.nv.cuinfo,"",@"SHT_NOTE"
	.sectionflags	@"SHF_NOTE_NV_CUINFO"
        /*0018*/ 	.short	0x0002
        /*001a*/ 	.short	0x0064
        /*001c*/ 	.short	0x0082
	.zero		2


//--------------------- .nv.info                  --------------------------
	.section	.nv.info,"",@"SHT_CUDA_INFO"
	.align	4


	//----- nvinfo : EIATTR_REGCOUNT
	.align		4
        /*0000*/ 	.byte	0x04, 0x2f
        /*0002*/ 	.short	(.L_1 - .L_0)
	.align		4
.L_0:
        /*0004*/ 	.word	index@(_Z7gpu_addPi)
        /*0008*/ 	.word	0x00000008


	//----- nvinfo : EIATTR_FRAME_SIZE
	.align		4
.L_1:
        /*000c*/ 	.byte	0x04, 0x11
        /*000e*/ 	.short	(.L_3 - .L_2)
	.align		4
.L_2:
        /*0010*/ 	.word	index@(_Z7gpu_addPi)
        /*0014*/ 	.word	0x00000000


	//----- nvinfo : EIATTR_MIN_STACK_SIZE
	.align		4
.L_3:
        /*0018*/ 	.byte	0x04, 0x12
        /*001a*/ 	.short	(.L_5 - .L_4)
	.align		4
.L_4:
        /*001c*/ 	.word	index@(_Z7gpu_addPi)
        /*0020*/ 	.word	0x00000000
.L_5:


//--------------------- .nv.compat                --------------------------
	.section	.nv.compat,"",@"SHT_CUDA_COMPAT_INFO"
	.align	4
        /*0000*/ 	.byte	0x02, 0x09, 0x00, 0x00, 0x02, 0x02, 0x01, 0x00, 0x02, 0x05, 0x05, 0x00, 0x03, 0x07, 0x01, 0x01
        /*0010*/ 	.byte	0x02, 0x03, 0x00, 0x00, 0x02, 0x06, 0x01, 0x00, 0x04, 0x0b, 0x08, 0x00, 0x09, 0x00, 0x00, 0x00
        /*0020*/ 	.byte	0x00, 0x00, 0x00, 0x00


//--------------------- .nv.info._Z7gpu_addPi     --------------------------
	.section	.nv.info._Z7gpu_addPi,"",@"SHT_CUDA_INFO"
	.sectionflags	@""
	.align	4


	//----- nvinfo : EIATTR_CUDA_API_VERSION
	.align		4
        /*0000*/ 	.byte	0x04, 0x37
        /*0002*/ 	.short	(.L_7 - .L_6)
.L_6:
        /*0004*/ 	.word	0x00000082


	//----- nvinfo : EIATTR_KPARAM_INFO
	.align		4
.L_7:
        /*0008*/ 	.byte	0x04, 0x17
        /*000a*/ 	.short	(.L_9 - .L_8)
.L_8:
        /*000c*/ 	.word	0x00000000
        /*0010*/ 	.short	0x0000
        /*0012*/ 	.short	0x0000
        /*0014*/ 	.byte	0x00, 0xf5, 0x21, 0x00


	//----- nvinfo : EIATTR_SPARSE_MMA_MASK
	.align		4
.L_9:
        /*0018*/ 	.byte	0x03, 0x50
        /*001a*/ 	.short	0x0000


	//----- nvinfo : EIATTR_MAXREG_COUNT
	.align		4
        /*001c*/ 	.byte	0x03, 0x1b
        /*001e*/ 	.short	0x00ff


	//----- nvinfo : EIATTR_MERCURY_ISA_VERSION
	.align		4
        /*0020*/ 	.byte	0x03, 0x5f
        /*0022*/ 	.short	0x0101


	//----- nvinfo : EIATTR_VRC_CTA_INIT_COUNT
	.align		4
        /*0024*/ 	.byte	0x02, 0x4a
	.zero		1
	.zero		1


	//----- nvinfo : EIATTR_EXIT_INSTR_OFFSETS
	.align		4
        /*0028*/ 	.byte	0x04, 0x1c
        /*002a*/ 	.short	(.L_11 - .L_10)


	//   ....[0]....
.L_10:
        /*002c*/ 	.word	0x00000080


	//----- nvinfo : EIATTR_CBANK_PARAM_SIZE
	.align		4
.L_11:
        /*0030*/ 	.byte	0x03, 0x19
        /*0032*/ 	.short	0x0008


	//----- nvinfo : EIATTR_PARAM_CBANK
	.align		4
        /*0034*/ 	.byte	0x04, 0x0a
        /*0036*/ 	.short	(.L_13 - .L_12)
	.align		4
.L_12:
        /*0038*/ 	.word	index@(.nv.constant0._Z7gpu_addPi)
        /*003c*/ 	.short	0x0380
        /*003e*/ 	.short	0x0008


	//----- nvinfo : EIATTR_SW_WAR
	.align		4
.L_13:
        /*0040*/ 	.byte	0x04, 0x36
        /*0042*/ 	.short	(.L_15 - .L_14)
.L_14:
        /*0044*/ 	.word	0x00000008
.L_15:


//--------------------- .nv.callgraph             --------------------------
	.section	.nv.callgraph,"",@"SHT_CUDA_CALLGRAPH"
	.align	4
	.sectionentsize	8
	.align		4
        /*0000*/ 	.word	0x00000000
	.align		4
        /*0004*/ 	.word	0xffffffff
	.align		4
        /*0008*/ 	.word	0x00000000
	.align		4
        /*000c*/ 	.word	0xfffffffe
	.align		4
        /*0010*/ 	.word	0x00000000
	.align		4
        /*0014*/ 	.word	0xfffffffd
	.align		4
        /*0018*/ 	.word	0x00000000
	.align		4
        /*001c*/ 	.word	0xfffffffc


//--------------------- .text._Z7gpu_addPi        --------------------------
	.section	.text._Z7gpu_addPi,"ax",@progbits
	.align	128
        .global         _Z7gpu_addPi
        .type           _Z7gpu_addPi,@function
        .size           _Z7gpu_addPi,(.L_x_1 - _Z7gpu_addPi)
        .other          _Z7gpu_addPi,@"STO_CUDA_ENTRY STV_DEFAULT"
_Z7gpu_addPi:
.text._Z7gpu_addPi:
[----:B------:R-:W-:Y:S01]  /*0000*/  LDC R1, c[0x0][0x37c] ;  /* 0x0000df00ff017b82 */ /* 0x000fe20000000800 */
[----:B------:R-:W0:Y:S07]  /*0010*/  S2R R5, SR_TID.X ;  /* 0x0000000000057919 */ /* 0x000e2e0000002100 */
[----:B------:R-:W0:Y:S01]  /*0020*/  LDC.64 R2, c[0x0][0x380] ;  /* 0x0000e000ff027b82 */ /* 0x000e220000000a00 */
[----:B------:R-:W1:Y:S01]  /*0030*/  LDCU.64 UR4, c[0x0][0x358] ;  /* 0x00006b00ff0477ac */ /* 0x000e620008000a00 */
[----:B0-----:R-:W-:-:S05]  /*0040*/  IMAD.WIDE.U32 R2, R5, 0x4, R2 ;  /* 0x0000000405027825 */ /* 0x001fca00078e0002 */
[----:B-1----:R-:W2:Y:S02]  /*0050*/  LDG.E R0, desc[UR4][R2.64] ;  /* 0x0000000402007981 */ /* 0x002ea4000c1e1900 */
[----:B--2---:R-:W-:-:S05]  /*0060*/  IADD3 R5, PT, PT, R0, 0x64, RZ ;  /* 0x0000006400057810 */ /* 0x004fca0007ffe0ff */
[----:B------:R-:W-:Y:S01]  /*0070*/  STG.E desc[UR4][R2.64], R5 ;  /* 0x0000000502007986 */ /* 0x000fe2000c101904 */
[----:B------:R-:W-:Y:S05]  /*0080*/  EXIT ;  /* 0x000000000000794d */ /* 0x000fea0003800000 */
.L_x_0:
[----:B------:R-:W-:-:S00]  /*0090*/  BRA `(.L_x_0) ;  /* 0xfffffffc00fc7947 */ /* 0x000fc0000383ffff */
[----:B------:R-:W-:-:S00]  /*00a0*/  NOP ;  /* 0x0000000000007918 */ /* 0x000fc00000000000 */
        /* <DEDUP_REMOVED lines=13> */
.L_x_1:


//--------------------- .nv.shared.reserved.0     --------------------------
	.section	.nv.shared.reserved.0,"aw",@nobits
	.weak		__nv_reservedSMEM_offset_0_alias
	.size		__nv_reservedSMEM_offset_0_alias, 0, 64
	.other		__nv_reservedSMEM_offset_0_alias,@"STO_CUDA_RESERVED_SHARED STV_DEFAULT"
__nv_reservedSMEM_offset_0_alias:
	.zero		0
	.zero		64


//--------------------- .nv.constant0._Z7gpu_addPi --------------------------
	.section	.nv.constant0._Z7gpu_addPi,"a",@progbits
	.sectionflags	@""
	.align	4
.nv.constant0._Z7gpu_addPi:
	.zero		904


//--------------------- SYMBOLS --------------------------

	.type		.nv.reservedSmem.offset0,@object
	.size		.nv.reservedSmem.offset0,0x4
